//
// Generated by NVIDIA NVVM Compiler
//
// Compiler Build ID: CL-36424714
// Cuda compilation tools, release 13.0, V13.0.88
// Based on NVVM 20.0.0
//

.version 9.0
.target sm_100
.address_size 64

	// .globl	_Z9mm_kernelPfS_S_i

.visible .entry _Z9mm_kernelPfS_S_i(
	.param .u64 .ptr .align 1 _Z9mm_kernelPfS_S_i_param_0,
	.param .u64 .ptr .align 1 _Z9mm_kernelPfS_S_i_param_1,
	.param .u64 .ptr .align 1 _Z9mm_kernelPfS_S_i_param_2,
	.param .u32 _Z9mm_kernelPfS_S_i_param_3
)
{
	.reg .pred 	%p<10>;
	.reg .b32 	%r<64>;
	.reg .b32 	%f<68>;
	.reg .b64 	%rd<65>;

	ld.param.u64 	%rd10, [_Z9mm_kernelPfS_S_i_param_0];
	ld.param.u64 	%rd11, [_Z9mm_kernelPfS_S_i_param_1];
	ld.param.u64 	%rd9, [_Z9mm_kernelPfS_S_i_param_2];
	ld.param.u32 	%r37, [_Z9mm_kernelPfS_S_i_param_3];
	cvta.to.global.u64 	%rd1, %rd11;
	cvta.to.global.u64 	%rd2, %rd10;
	mov.u32 	%r1, %ctaid.y;
	mov.u32 	%r2, %ctaid.x;
	setp.lt.s32 	%p1, %r37, 1;
	mov.f32 	%f67, 0f00000000;
	@%p1 bra 	$L__BB0_12;
	mul.lo.s32 	%r3, %r37, %r1;
	and.b32  	%r4, %r37, 7;
	setp.lt.u32 	%p2, %r37, 8;
	mov.f32 	%f67, 0f00000000;
	mov.b32 	%r62, 0;
	@%p2 bra 	$L__BB0_4;
	and.b32  	%r62, %r37, 2147483640;
	neg.s32 	%r60, %r62;
	add.s32 	%r59, %r2, %r37;
	shl.b32 	%r8, %r37, 3;
	shl.b32 	%r39, %r37, 1;
	add.s32 	%r58, %r2, %r39;
	mad.lo.s32 	%r57, %r37, 3, %r2;
	shl.b32 	%r40, %r37, 2;
	add.s32 	%r56, %r2, %r40;
	mad.lo.s32 	%r55, %r37, 5, %r2;
	mad.lo.s32 	%r54, %r37, 6, %r2;
	mad.lo.s32 	%r53, %r37, 7, %r2;
	mul.wide.u32 	%rd12, %r2, 4;
	add.s64 	%rd64, %rd1, %rd12;
	mul.wide.u32 	%rd13, %r3, 4;
	add.s64 	%rd14, %rd13, %rd2;
	add.s64 	%rd63, %rd14, 16;
	mov.f32 	%f67, 0f00000000;
	mul.wide.u32 	%rd29, %r8, 4;
$L__BB0_3:
	.pragma "nounroll";
	ld.global.f32 	%f17, [%rd63+-16];
	ld.global.f32 	%f18, [%rd64];
	fma.rn.f32 	%f19, %f17, %f18, %f67;
	ld.global.f32 	%f20, [%rd63+-12];
	mul.wide.u32 	%rd15, %r59, 4;
	add.s64 	%rd16, %rd1, %rd15;
	ld.global.f32 	%f21, [%rd16];
	fma.rn.f32 	%f22, %f20, %f21, %f19;
	ld.global.f32 	%f23, [%rd63+-8];
	mul.wide.u32 	%rd17, %r58, 4;
	add.s64 	%rd18, %rd1, %rd17;
	ld.global.f32 	%f24, [%rd18];
	fma.rn.f32 	%f25, %f23, %f24, %f22;
	ld.global.f32 	%f26, [%rd63+-4];
	mul.wide.u32 	%rd19, %r57, 4;
	add.s64 	%rd20, %rd1, %rd19;
	ld.global.f32 	%f27, [%rd20];
	fma.rn.f32 	%f28, %f26, %f27, %f25;
	ld.global.f32 	%f29, [%rd63];
	mul.wide.u32 	%rd21, %r56, 4;
	add.s64 	%rd22, %rd1, %rd21;
	ld.global.f32 	%f30, [%rd22];
	fma.rn.f32 	%f31, %f29, %f30, %f28;
	ld.global.f32 	%f32, [%rd63+4];
	mul.wide.u32 	%rd23, %r55, 4;
	add.s64 	%rd24, %rd1, %rd23;
	ld.global.f32 	%f33, [%rd24];
	fma.rn.f32 	%f34, %f32, %f33, %f31;
	ld.global.f32 	%f35, [%rd63+8];
	mul.wide.u32 	%rd25, %r54, 4;
	add.s64 	%rd26, %rd1, %rd25;
	ld.global.f32 	%f36, [%rd26];
	fma.rn.f32 	%f37, %f35, %f36, %f34;
	ld.global.f32 	%f38, [%rd63+12];
	mul.wide.u32 	%rd27, %r53, 4;
	add.s64 	%rd28, %rd1, %rd27;
	ld.global.f32 	%f39, [%rd28];
	fma.rn.f32 	%f67, %f38, %f39, %f37;
	add.s32 	%r60, %r60, 8;
	add.s32 	%r59, %r59, %r8;
	add.s32 	%r58, %r58, %r8;
	add.s32 	%r57, %r57, %r8;
	add.s32 	%r56, %r56, %r8;
	add.s32 	%r55, %r55, %r8;
	add.s32 	%r54, %r54, %r8;
	add.s32 	%r53, %r53, %r8;
	add.s64 	%rd64, %rd64, %rd29;
	add.s64 	%rd63, %rd63, 32;
	setp.ne.s32 	%p3, %r60, 0;
	@%p3 bra 	$L__BB0_3;
$L__BB0_4:
	setp.eq.s32 	%p4, %r4, 0;
	@%p4 bra 	$L__BB0_12;
	and.b32  	%r32, %r37, 3;
	setp.lt.u32 	%p5, %r4, 4;
	@%p5 bra 	$L__BB0_7;
	add.s32 	%r41, %r62, %r3;
	mul.wide.u32 	%rd30, %r41, 4;
	add.s64 	%rd31, %rd2, %rd30;
	ld.global.f32 	%f41, [%rd31];
	mad.lo.s32 	%r42, %r62, %r37, %r2;
	mul.wide.u32 	%rd32, %r42, 4;
	add.s64 	%rd33, %rd1, %rd32;
	ld.global.f32 	%f42, [%rd33];
	fma.rn.f32 	%f43, %f41, %f42, %f67;
	cvt.u64.u32 	%rd34, %r3;
	cvt.u64.u32 	%rd35, %r62;
	add.s64 	%rd36, %rd35, %rd34;
	shl.b64 	%rd37, %rd36, 2;
	add.s64 	%rd38, %rd2, %rd37;
	ld.global.f32 	%f44, [%rd38+4];
	add.s32 	%r43, %r42, %r37;
	mul.wide.u32 	%rd39, %r43, 4;
	add.s64 	%rd40, %rd1, %rd39;
	ld.global.f32 	%f45, [%rd40];
	fma.rn.f32 	%f46, %f44, %f45, %f43;
	ld.global.f32 	%f47, [%rd38+8];
	add.s32 	%r44, %r43, %r37;
	mul.wide.u32 	%rd41, %r44, 4;
	add.s64 	%rd42, %rd1, %rd41;
	ld.global.f32 	%f48, [%rd42];
	fma.rn.f32 	%f49, %f47, %f48, %f46;
	ld.global.f32 	%f50, [%rd38+12];
	add.s32 	%r45, %r44, %r37;
	mul.wide.u32 	%rd43, %r45, 4;
	add.s64 	%rd44, %rd1, %rd43;
	ld.global.f32 	%f51, [%rd44];
	fma.rn.f32 	%f67, %f50, %f51, %f49;
	add.s32 	%r62, %r62, 4;
$L__BB0_7:
	setp.eq.s32 	%p6, %r32, 0;
	@%p6 bra 	$L__BB0_12;
	setp.eq.s32 	%p7, %r32, 1;
	@%p7 bra 	$L__BB0_10;
	add.s32 	%r46, %r62, %r3;
	mul.wide.u32 	%rd45, %r46, 4;
	add.s64 	%rd46, %rd2, %rd45;
	ld.global.f32 	%f53, [%rd46];
	mad.lo.s32 	%r47, %r62, %r37, %r2;
	mul.wide.u32 	%rd47, %r47, 4;
	add.s64 	%rd48, %rd1, %rd47;
	ld.global.f32 	%f54, [%rd48];
	fma.rn.f32 	%f55, %f53, %f54, %f67;
	cvt.u64.u32 	%rd49, %r3;
	cvt.u64.u32 	%rd50, %r62;
	add.s64 	%rd51, %rd50, %rd49;
	shl.b64 	%rd52, %rd51, 2;
	add.s64 	%rd53, %rd2, %rd52;
	ld.global.f32 	%f56, [%rd53+4];
	add.s32 	%r48, %r47, %r37;
	mul.wide.u32 	%rd54, %r48, 4;
	add.s64 	%rd55, %rd1, %rd54;
	ld.global.f32 	%f57, [%rd55];
	fma.rn.f32 	%f67, %f56, %f57, %f55;
	add.s32 	%r62, %r62, 2;
$L__BB0_10:
	and.b32  	%r49, %r37, 1;
	setp.eq.b32 	%p8, %r49, 1;
	not.pred 	%p9, %p8;
	@%p9 bra 	$L__BB0_12;
	add.s32 	%r50, %r62, %r3;
	mul.wide.u32 	%rd56, %r50, 4;
	add.s64 	%rd57, %rd2, %rd56;
	ld.global.f32 	%f58, [%rd57];
	mad.lo.s32 	%r51, %r62, %r37, %r2;
	mul.wide.u32 	%rd58, %r51, 4;
	add.s64 	%rd59, %rd1, %rd58;
	ld.global.f32 	%f59, [%rd59];
	fma.rn.f32 	%f67, %f58, %f59, %f67;
$L__BB0_12:
	cvta.to.global.u64 	%rd60, %rd9;
	mad.lo.s32 	%r52, %r37, %r1, %r2;
	mul.wide.s32 	%rd61, %r52, 4;
	add.s64 	%rd62, %rd60, %rd61;
	st.global.f32 	[%rd62], %f67;
	ret;

}


// ===== COMPILED SASS (sm_100) =====

	.target	sm_100

	.elftype	@"ET_EXEC"


//--------------------- .note.nv.tkinfo           --------------------------
	.section	.note.nv.tkinfo,"",@"SHT_NOTE"
	.sectionflags	@"SHF_NOTE_NV_TKINFO"
	.tkinfo
        /*0018*/ 	.word	0x00000002
        /*0030*/ 	.string	""
        /*0030*/ 	.string	"ptxas"
        /*0030*/ 	.string	"Cuda compilation tools, release 13.0, V13.0.88"
        /*0030*/ 	.string	"Build cuda_13.0.r13.0/compiler.36424714_0"
        /*0030*/ 	.string	"-arch sm_100 -m 64 "



//--------------------- .note.nv.cuinfo           --------------------------
	.section	.note.nv.cuinfo,"",@"SHT_NOTE"
	.sectionflags	@"SHF_NOTE_NV_CUINFO"
        /*0018*/ 	.short	0x0002
        /*001a*/ 	.short	0x0064
        /*001c*/ 	.short	0x0082
	.zero		2


//--------------------- .nv.info                  --------------------------
	.section	.nv.info,"",@"SHT_CUDA_INFO"
	.align	4


	//----- nvinfo : EIATTR_REGCOUNT
	.align		4
        /*0000*/ 	.byte	0x04, 0x2f
        /*0002*/ 	.short	(.L_1 - .L_0)
	.align		4
.L_0:
        /*0004*/ 	.word	index@(_Z9mm_kernelPfS_S_i)
        /*0008*/ 	.word	0x00000020


	//----- nvinfo : EIATTR_FRAME_SIZE
	.align		4
.L_1:
        /*000c*/ 	.byte	0x04, 0x11
        /*000e*/ 	.short	(.L_3 - .L_2)
	.align		4
.L_2:
        /*0010*/ 	.word	index@(_Z9mm_kernelPfS_S_i)
        /*0014*/ 	.word	0x00000000


	//----- nvinfo : EIATTR_MIN_STACK_SIZE
	.align		4
.L_3:
        /*0018*/ 	.byte	0x04, 0x12
        /*001a*/ 	.short	(.L_5 - .L_4)
	.align		4
.L_4:
        /*001c*/ 	.word	index@(_Z9mm_kernelPfS_S_i)
        /*0020*/ 	.word	0x00000000
.L_5:


//--------------------- .nv.compat                --------------------------
	.section	.nv.compat,"",@"SHT_CUDA_COMPAT_INFO"
	.align	4
        /*0000*/ 	.byte	0x02, 0x09, 0x00, 0x00, 0x02, 0x02, 0x01, 0x00, 0x02, 0x05, 0x05, 0x00, 0x03, 0x07, 0x01, 0x01
        /*0010*/ 	.byte	0x02, 0x03, 0x00, 0x00, 0x02, 0x06, 0x01, 0x00, 0x04, 0x0b, 0x08, 0x00, 0x09, 0x00, 0x00, 0x00
        /*0020*/ 	.byte	0x00, 0x00, 0x00, 0x00


//--------------------- .nv.info._Z9mm_kernelPfS_S_i --------------------------
	.section	.nv.info._Z9mm_kernelPfS_S_i,"",@"SHT_CUDA_INFO"
	.sectionflags	@""
	.align	4


	//----- nvinfo : EIATTR_CUDA_API_VERSION
	.align		4
        /*0000*/ 	.byte	0x04, 0x37
        /*0002*/ 	.short	(.L_7 - .L_6)
.L_6:
        /*0004*/ 	.word	0x00000082


	//----- nvinfo : EIATTR_KPARAM_INFO
	.align		4
.L_7:
        /*0008*/ 	.byte	0x04, 0x17
        /*000a*/ 	.short	(.L_9 - .L_8)
.L_8:
        /*000c*/ 	.word	0x00000000
        /*0010*/ 	.short	0x0003
        /*0012*/ 	.short	0x0018
        /*0014*/ 	.byte	0x00, 0xf0, 0x11, 0x00


	//----- nvinfo : EIATTR_KPARAM_INFO
	.align		4
.L_9:
        /*0018*/ 	.byte	0x04, 0x17
        /*001a*/ 	.short	(.L_11 - .L_10)
.L_10:
        /*001c*/ 	.word	0x00000000
        /*0020*/ 	.short	0x0002
        /*0022*/ 	.short	0x0010
        /*0024*/ 	.byte	0x00, 0xf5, 0x21, 0x00


	//----- nvinfo : EIATTR_KPARAM_INFO
	.align		4
.L_11:
        /*0028*/ 	.byte	0x04, 0x17
        /*002a*/ 	.short	(.L_13 - .L_12)
.L_12:
        /*002c*/ 	.word	0x00000000
        /*0030*/ 	.short	0x0001
        /*0032*/ 	.short	0x0008
        /*0034*/ 	.byte	0x00, 0xf5, 0x21, 0x00


	//----- nvinfo : EIATTR_KPARAM_INFO
	.align		4
.L_13:
        /*0038*/ 	.byte	0x04, 0x17
        /*003a*/ 	.short	(.L_15 - .L_14)
.L_14:
        /*003c*/ 	.word	0x00000000
        /*0040*/ 	.short	0x0000
        /*0042*/ 	.short	0x0000
        /*0044*/ 	.byte	0x00, 0xf5, 0x21, 0x00


	//----- nvinfo : EIATTR_SPARSE_MMA_MASK
	.align		4
.L_15:
        /*0048*/ 	.byte	0x03, 0x50
        /*004a*/ 	.short	0x0000


	//----- nvinfo : EIATTR_MAXREG_COUNT
	.align		4
        /*004c*/ 	.byte	0x03, 0x1b
        /*004e*/ 	.short	0x00ff


	//----- nvinfo : EIATTR_MERCURY_ISA_VERSION
	.align		4
        /*0050*/ 	.byte	0x03, 0x5f
        /*0052*/ 	.short	0x0101


	//----- nvinfo : EIATTR_VRC_CTA_INIT_COUNT
	.align		4
        /*0054*/ 	.byte	0x02, 0x4a
	.zero		1
	.zero		1


	//----- nvinfo : EIATTR_EXIT_INSTR_OFFSETS
	.align		4
        /*0058*/ 	.byte	0x04, 0x1c
        /*005a*/ 	.short	(.L_17 - .L_16)


	//   ....[0]....
.L_16:
        /*005c*/ 	.word	0x00000960


	//----- nvinfo : EIATTR_CBANK_PARAM_SIZE
	.align		4
.L_17:
        /*0060*/ 	.byte	0x03, 0x19
        /*0062*/ 	.short	0x001c


	//----- nvinfo : EIATTR_PARAM_CBANK
	.align		4
        /*0064*/ 	.byte	0x04, 0x0a
        /*0066*/ 	.short	(.L_19 - .L_18)
	.align		4
.L_18:
        /*0068*/ 	.word	index@(.nv.constant0._Z9mm_kernelPfS_S_i)
        /*006c*/ 	.short	0x0380
        /*006e*/ 	.short	0x001c


	//----- nvinfo : EIATTR_SW_WAR
	.align		4
.L_19:
        /*0070*/ 	.byte	0x04, 0x36
        /*0072*/ 	.short	(.L_21 - .L_20)
.L_20:
        /*0074*/ 	.word	0x00000008
.L_21:


//--------------------- .nv.callgraph             --------------------------
	.section	.nv.callgraph,"",@"SHT_CUDA_CALLGRAPH"
	.align	4
	.sectionentsize	8
	.align		4
        /*0000*/ 	.word	0x00000000
	.align		4
        /*0004*/ 	.word	0xffffffff
	.align		4
        /*0008*/ 	.word	0x00000000
	.align		4
        /*000c*/ 	.word	0xfffffffe
	.align		4
        /*0010*/ 	.word	0x00000000
	.align		4
        /*0014*/ 	.word	0xfffffffd
	.align		4
        /*0018*/ 	.word	0x00000000
	.align		4
        /*001c*/ 	.word	0xfffffffc


//--------------------- .text._Z9mm_kernelPfS_S_i --------------------------
	.section	.text._Z9mm_kernelPfS_S_i,"ax",@progbits
	.align	128
        .global         _Z9mm_kernelPfS_S_i
        .type           _Z9mm_kernelPfS_S_i,@function
        .size           _Z9mm_kernelPfS_S_i,(.L_x_5 - _Z9mm_kernelPfS_S_i)
        .other          _Z9mm_kernelPfS_S_i,@"STO_CUDA_ENTRY STV_DEFAULT"
_Z9mm_kernelPfS_S_i:
.text._Z9mm_kernelPfS_S_i:
[----:B------:R-:W-:Y:S08]  /*0000*/  LDC R1, c[0x0][0x37c] ;  /* 0x0000df00ff017b82 */ /* 0x000ff00000000800 */
[----:B------:R-:W0:Y:S01]  /*0010*/  LDC R0, c[0x0][0x398] ;  /* 0x0000e600ff007b82 */ /* 0x000e220000000800 */
[----:B------:R-:W1:Y:S01]  /*0020*/  S2R R3, SR_CTAID.X ;  /* 0x0000000000037919 */ /* 0x000e620000002500 */
[----:B------:R-:W2:Y:S01]  /*0030*/  LDCU.64 UR4, c[0x0][0x358] ;  /* 0x00006b00ff0477ac */ /* 0x000ea20008000a00 */
[----:B------:R-:W-:-:S05]  /*0040*/  HFMA2 R20, -RZ, RZ, 0, 0 ;  /* 0x00000000ff147431 */ /* 0x000fca00000001ff */
[----:B------:R-:W3:Y:S01]  /*0050*/  S2UR UR6, SR_CTAID.Y ;  /* 0x00000000000679c3 */ /* 0x000ee20000002600 */
[----:B0-----:R-:W-:-:S13]  /*0060*/  ISETP.GE.AND P0, PT, R0, 0x1, PT ;  /* 0x000000010000780c */ /* 0x001fda0003f06270 */
[----:B-123--:R-:W-:Y:S05]  /*0070*/  @!P0 BRA `(.L_x_0) ;  /* 0x0000000800288947 */ /* 0x00efea0003800000 */
[C---:B------:R-:W-:Y:S01]  /*0080*/  ISETP.GE.U32.AND P1, PT, R0.reuse, 0x8, PT ;  /* 0x000000080000780c */ /* 0x040fe20003f26070 */
[C---:B------:R-:W-:Y:S01]  /*0090*/  IMAD R5, R0.reuse, UR6, RZ ;  /* 0x0000000600057c24 */ /* 0x040fe2000f8e02ff */
[----:B------:R-:W-:Y:S02]  /*00a0*/  LOP3.LUT R4, R0, 0x7, RZ, 0xc0, !PT ;  /* 0x0000000700047812 */ /* 0x000fe400078ec0ff */
[----:B------:R-:W-:Y:S02]  /*00b0*/  MOV R20, RZ ;  /* 0x000000ff00147202 */ /* 0x000fe40000000f00 */
[----:B------:R-:W-:Y:S02]  /*00c0*/  ISETP.NE.AND P0, PT, R4, RZ, PT ;  /* 0x000000ff0400720c */ /* 0x000fe40003f05270 */
[----:B------:R-:W-:-:S05]  /*00d0*/  MOV R6, RZ ;  /* 0x000000ff00067202 */ /* 0x000fca0000000f00 */
[----:B------:R-:W-:Y:S06]  /*00e0*/  @!P1 BRA `(.L_x_1) ;  /* 0x0000000000fc9947 */ /* 0x000fec0003800000 */
[----:B------:R-:W0:Y:S01]  /*00f0*/  LDC.64 R6, c[0x0][0x380] ;  /* 0x0000e000ff067b82 */ /* 0x000e220000000a00 */
[----:B------:R-:W-:Y:S01]  /*0100*/  IADD3 R2, PT, PT, R3, R0, RZ ;  /* 0x0000000003027210 */ /* 0x000fe20007ffe0ff */
[C-C-:B------:R-:W-:Y:S01]  /*0110*/  IMAD R10, R0.reuse, 0x3, R3.reuse ;  /* 0x00000003000a7824 */ /* 0x140fe200078e0203 */
[C---:B------:R-:W-:Y:S01]  /*0120*/  SHF.L.U32 R9, R0.reuse, 0x3, RZ ;  /* 0x0000000300097819 */ /* 0x040fe200000006ff */
[C-C-:B------:R-:W-:Y:S01]  /*0130*/  IMAD R24, R0.reuse, 0x5, R3.reuse ;  /* 0x0000000500187824 */ /* 0x140fe200078e0203 */
[CC--:B------:R-:W-:Y:S01]  /*0140*/  LEA R8, R0.reuse, R3.reuse, 0x1 ;  /* 0x0000000300087211 */ /* 0x0c0fe200078e08ff */
[C-C-:B------:R-:W-:Y:S01]  /*0150*/  IMAD R25, R0.reuse, 0x6, R3.reuse ;  /* 0x0000000600197824 */ /* 0x140fe200078e0203 */
[C---:B------:R-:W-:Y:S01]  /*0160*/  LEA R11, R0.reuse, R3, 0x2 ;  /* 0x00000003000b7211 */ /* 0x040fe200078e10ff */
[----:B------:R-:W1:Y:S01]  /*0170*/  LDC.64 R12, c[0x0][0x388] ;  /* 0x0000e200ff0c7b82 */ /* 0x000e620000000a00 */
[----:B------:R-:W-:Y:S01]  /*0180*/  IMAD R26, R0, 0x7, R3 ;  /* 0x00000007001a7824 */ /* 0x000fe200078e0203 */
[----:B------:R-:W-:Y:S01]  /*0190*/  MOV R20, RZ ;  /* 0x000000ff00147202 */ /* 0x000fe20000000f00 */
[----:B0-----:R-:W-:-:S03]  /*01a0*/  IMAD.WIDE.U32 R6, R5, 0x4, R6 ;  /* 0x0000000405067825 */ /* 0x001fc600078e0006 */
[----:B------:R-:W-:Y:S02]  /*01b0*/  IADD3 R21, P1, PT, R6, 0x10, RZ ;  /* 0x0000001006157810 */ /* 0x000fe40007f3e0ff */
[----:B------:R-:W-:Y:S01]  /*01c0*/  LOP3.LUT R6, R0, 0x7ffffff8, RZ, 0xc0, !PT ;  /* 0x7ffffff800067812 */ /* 0x000fe200078ec0ff */
[----:B-1----:R-:W-:Y:S01]  /*01d0*/  IMAD.WIDE.U32 R16, R3, 0x4, R12 ;  /* 0x0000000403107825 */ /* 0x002fe200078e000c */
[----:B------:R-:W-:-:S03]  /*01e0*/  IADD3.X R28, PT, PT, RZ, R7, RZ, P1, !PT ;  /* 0x00000007ff1c7210 */ /* 0x000fc60000ffe4ff */
[----:B------:R-:W-:-:S07]  /*01f0*/  IMAD.MOV R7, RZ, RZ, -R6 ;  /* 0x000000ffff077224 */ /* 0x000fce00078e0a06 */
.L_x_2:
[----:B------:R-:W-:Y:S01]  /*0200*/  MOV R14, R21 ;  /* 0x00000015000e7202 */ /* 0x000fe20000000f00 */
[----:B------:R-:W2:Y:S01]  /*0210*/  LDG.E R22, desc[UR4][R16.64] ;  /* 0x0000000410167981 */ /* 0x000ea2000c1e1900 */
[----:B------:R-:W-:-:S05]  /*0220*/  MOV R15, R28 ;  /* 0x0000001c000f7202 */ /* 0x000fca0000000f00 */
[----:B------:R-:W2:Y:S01]  /*0230*/  LDG.E R21, desc[UR4][R14.64+-0x10] ;  /* 0xfffff0040e157981 */ /* 0x000ea2000c1e1900 */
[----:B------:R-:W-:-:S03]  /*0240*/  IMAD.WIDE.U32 R18, R2, 0x4, R12 ;  /* 0x0000000402127825 */ /* 0x000fc600078e000c */
[----:B------:R-:W3:Y:S04]  /*0250*/  LDG.E R23, desc[UR4][R14.64+-0xc] ;  /* 0xfffff4040e177981 */ /* 0x000ee8000c1e1900 */
[----:B------:R-:W3:Y:S04]  /*0260*/  LDG.E R18, desc[UR4][R18.64] ;  /* 0x0000000412127981 */ /* 0x000ee8000c1e1900 */
[----:B------:R-:W4:Y:S04]  /*0270*/  LDG.E R28, desc[UR4][R14.64+-0x8] ;  /* 0xfffff8040e1c7981 */ /* 0x000f28000c1e1900 */
[----:B------:R-:W5:Y:S01]  /*0280*/  LDG.E R29, desc[UR4][R14.64+-0x4] ;  /* 0xfffffc040e1d7981 */ /* 0x000f62000c1e1900 */
[----:B--2---:R-:W-:Y:S01]  /*0290*/  FFMA R22, R21, R22, R20 ;  /* 0x0000001615167223 */ /* 0x004fe20000000014 */
[----:B------:R-:W-:-:S06]  /*02a0*/  IMAD.WIDE.U32 R20, R8, 0x4, R12 ;  /* 0x0000000408147825 */ /* 0x000fcc00078e000c */
[----:B------:R-:W4:Y:S01]  /*02b0*/  LDG.E R20, desc[UR4][R20.64] ;  /* 0x0000000414147981 */ /* 0x000f22000c1e1900 */
[----:B---3--:R-:W-:Y:S01]  /*02c0*/  FFMA R27, R23, R18, R22 ;  /* 0x00000012171b7223 */ /* 0x008fe20000000016 */
[----:B------:R-:W-:-:S06]  /*02d0*/  IMAD.WIDE.U32 R22, R10, 0x4, R12 ;  /* 0x000000040a167825 */ /* 0x000fcc00078e000c */
[----:B------:R-:W5:Y:S01]  /*02e0*/  LDG.E R22, desc[UR4][R22.64] ;  /* 0x0000000416167981 */ /* 0x000f62000c1e1900 */
[----:B------:R-:W-:-:S06]  /*02f0*/  IMAD.WIDE.U32 R18, R11, 0x4, R12 ;  /* 0x000000040b127825 */ /* 0x000fcc00078e000c */
[----:B------:R-:W2:Y:S01]  /*0300*/  LDG.E R18, desc[UR4][R18.64] ;  /* 0x0000000412127981 */ /* 0x000ea2000c1e1900 */
[----:B----4-:R-:W-:-:S03]  /*0310*/  FFMA R27, R28, R20, R27 ;  /* 0x000000141c1b7223 */ /* 0x010fc6000000001b */
[----:B------:R-:W2:Y:S01]  /*0320*/  LDG.E R28, desc[UR4][R14.64] ;  /* 0x000000040e1c7981 */ /* 0x000ea2000c1e1900 */
[----:B------:R-:W-:-:S04]  /*0330*/  IMAD.WIDE.U32 R20, R24, 0x4, R12 ;  /* 0x0000000418147825 */ /* 0x000fc800078e000c */
[----:B-----5:R-:W-:Y:S02]  /*0340*/  FFMA R27, R29, R22, R27 ;  /* 0x000000161d1b7223 */ /* 0x020fe4000000001b */
[----:B------:R-:W3:Y:S04]  /*0350*/  LDG.E R20, desc[UR4][R20.64] ;  /* 0x0000000414147981 */ /* 0x000ee8000c1e1900 */
[----:B------:R-:W3:Y:S01]  /*0360*/  LDG.E R29, desc[UR4][R14.64+0x4] ;  /* 0x000004040e1d7981 */ /* 0x000ee2000c1e1900 */
[----:B------:R-:W-:-:S06]  /*0370*/  IMAD.WIDE.U32 R22, R25, 0x4, R12 ;  /* 0x0000000419167825 */ /* 0x000fcc00078e000c */
[----:B------:R-:W4:Y:S01]  /*0380*/  LDG.E R22, desc[UR4][R22.64] ;  /* 0x0000000416167981 */ /* 0x000f22000c1e1900 */
[----:B--2---:R-:W-:-:S03]  /*0390*/  FFMA R27, R28, R18, R27 ;  /* 0x000000121c1b7223 */ /* 0x004fc6000000001b */
[----:B------:R-:W4:Y:S01]  /*03a0*/  LDG.E R28, desc[UR4][R14.64+0x8] ;  /* 0x000008040e1c7981 */ /* 0x000f22000c1e1900 */
[----:B------:R-:W-:-:S06]  /*03b0*/  IMAD.WIDE.U32 R18, R26, 0x4, R12 ;  /* 0x000000041a127825 */ /* 0x000fcc00078e000c */
[----:B------:R-:W2:Y:S01]  /*03c0*/  LDG.E R18, desc[UR4][R18.64] ;  /* 0x0000000412127981 */ /* 0x000ea2000c1e1900 */
[----:B---3--:R-:W-:-:S03]  /*03d0*/  FFMA R27, R29, R20, R27 ;  /* 0x000000141d1b7223 */ /* 0x008fc6000000001b */
[----:B------:R-:W2:Y:S01]  /*03e0*/  LDG.E R29, desc[UR4][R14.64+0xc] ;  /* 0x00000c040e1d7981 */ /* 0x000ea2000c1e1900 */
[----:B------:R-:W-:Y:S02]  /*03f0*/  IADD3 R21, P1, PT, R14, 0x20, RZ ;  /* 0x000000200e157810 */ /* 0x000fe40007f3e0ff */
[----:B------:R-:W-:Y:S01]  /*0400*/  IADD3 R7, PT, PT, R7, 0x8, RZ ;  /* 0x0000000807077810 */ /* 0x000fe20007ffe0ff */
[C---:B------:R-:W-:Y:S01]  /*0410*/  IMAD.IADD R10, R9.reuse, 0x1, R10 ;  /* 0x00000001090a7824 */ /* 0x040fe200078e020a */
[C---:B------:R-:W-:Y:S01]  /*0420*/  IADD3 R2, PT, PT, R9.reuse, R2, RZ ;  /* 0x0000000209027210 */ /* 0x040fe20007ffe0ff */
[C---:B------:R-:W-:Y:S01]  /*0430*/  IMAD.WIDE.U32 R16, R9.reuse, 0x4, R16 ;  /* 0x0000000409107825 */ /* 0x040fe200078e0010 */
[C---:B------:R-:W-:Y:S02]  /*0440*/  IADD3 R8, PT, PT, R9.reuse, R8, RZ ;  /* 0x0000000809087210 */ /* 0x040fe40007ffe0ff */
[C---:B------:R-:W-:Y:S02]  /*0450*/  IADD3 R11, PT, PT, R9.reuse, R11, RZ ;  /* 0x0000000b090b7210 */ /* 0x040fe40007ffe0ff */
[----:B------:R-:W-:-:S02]  /*0460*/  IADD3 R24, PT, PT, R9, R24, RZ ;  /* 0x0000001809187210 */ /* 0x000fc40007ffe0ff */
[C---:B------:R-:W-:Y:S02]  /*0470*/  IADD3 R25, PT, PT, R9.reuse, R25, RZ ;  /* 0x0000001909197210 */ /* 0x040fe40007ffe0ff */
[----:B------:R-:W-:Y:S01]  /*0480*/  IADD3 R26, PT, PT, R9, R26, RZ ;  /* 0x0000001a091a7210 */ /* 0x000fe20007ffe0ff */
[----:B----4-:R-:W-:Y:S01]  /*0490*/  FFMA R27, R28, R22, R27 ;  /* 0x000000161c1b7223 */ /* 0x010fe2000000001b */
[----:B------:R-:W-:Y:S02]  /*04a0*/  IADD3.X R28, PT, PT, RZ, R15, RZ, P1, !PT ;  /* 0x0000000fff1c7210 */ /* 0x000fe40000ffe4ff */
[----:B------:R-:W-:Y:S01]  /*04b0*/  ISETP.NE.AND P1, PT, R7, RZ, PT ;  /* 0x000000ff0700720c */ /* 0x000fe20003f25270 */
[----:B--2---:R-:W-:-:S12]  /*04c0*/  FFMA R20, R29, R18, R27 ;  /* 0x000000121d147223 */ /* 0x004fd8000000001b */
[----:B------:R-:W-:Y:S05]  /*04d0*/  @P1 BRA `(.L_x_2) ;  /* 0xfffffffc00481947 */ /* 0x000fea000383ffff */
.L_x_1:
[----:B------:R-:W-:Y:S05]  /*04e0*/  @!P0 BRA `(.L_x_0) ;  /* 0x00000004000c8947 */ /* 0x000fea0003800000 */
[----:B------:R-:W-:Y:S02]  /*04f0*/  ISETP.GE.U32.AND P1, PT, R4, 0x4, PT ;  /* 0x000000040400780c */ /* 0x000fe40003f26070 */
[----:B------:R-:W-:-:S04]  /*0500*/  LOP3.LUT R2, R0, 0x3, RZ, 0xc0, !PT ;  /* 0x0000000300027812 */ /* 0x000fc800078ec0ff */
[----:B------:R-:W-:-:S07]  /*0510*/  ISETP.NE.AND P0, PT, R2, RZ, PT ;  /* 0x000000ff0200720c */ /* 0x000fce0003f05270 */
[----:B------:R-:W-:Y:S06]  /*0520*/  @!P1 BRA `(.L_x_3) ;  /* 0x0000000000789947 */ /* 0x000fec0003800000 */
[----:B------:R-:W0:Y:S01]  /*0530*/  LDC.64 R8, c[0x0][0x388] ;  /* 0x0000e200ff087b82 */ /* 0x000e220000000a00 */
[----:B------:R-:W-:Y:S01]  /*0540*/  IMAD R15, R6, R0, R3 ;  /* 0x00000000060f7224 */ /* 0x000fe200078e0203 */
[CC--:B------:R-:W-:Y:S02]  /*0550*/  IADD3 R7, PT, PT, R5.reuse, R6.reuse, RZ ;  /* 0x0000000605077210 */ /* 0x0c0fe40007ffe0ff */
[----:B------:R-:W-:Y:S02]  /*0560*/  IADD3 R4, P1, PT, R5, R6, RZ ;  /* 0x0000000605047210 */ /* 0x000fe40007f3e0ff */
[----:B------:R-:W-:Y:S02]  /*0570*/  IADD3 R17, PT, PT, R15, R0, RZ ;  /* 0x000000000f117210 */ /* 0x000fe40007ffe0ff */
[----:B------:R-:W1:Y:S01]  /*0580*/  LDC.64 R18, c[0x0][0x380] ;  /* 0x0000e000ff127b82 */ /* 0x000e620000000a00 */
[----:B------:R-:W-:-:S07]  /*0590*/  IADD3.X R16, PT, PT, RZ, RZ, RZ, P1, !PT ;  /* 0x000000ffff107210 */ /* 0x000fce0000ffe4ff */
[----:B------:R-:W2:Y:S01]  /*05a0*/  LDC.64 R10, c[0x0][0x380] ;  /* 0x0000e000ff0a7b82 */ /* 0x000ea20000000a00 */
[----:B0-----:R-:W-:-:S04]  /*05b0*/  IMAD.WIDE.U32 R14, R15, 0x4, R8 ;  /* 0x000000040f0e7825 */ /* 0x001fc800078e0008 */
[----:B------:R-:W-:Y:S02]  /*05c0*/  IMAD.WIDE.U32 R12, R17, 0x4, R8 ;  /* 0x00000004110c7825 */ /* 0x000fe400078e0008 */
[----:B------:R-:W3:Y:S02]  /*05d0*/  LDG.E R14, desc[UR4][R14.64] ;  /* 0x000000040e0e7981 */ /* 0x000ee4000c1e1900 */
[----:B-1----:R-:W-:Y:S02]  /*05e0*/  IMAD.WIDE.U32 R18, R7, 0x4, R18 ;  /* 0x0000000407127825 */ /* 0x002fe400078e0012 */
[----:B------:R-:W4:Y:S02]  /*05f0*/  LDG.E R12, desc[UR4][R12.64] ;  /* 0x000000040c0c7981 */ /* 0x000f24000c1e1900 */
[----:B------:R-:W-:Y:S02]  /*0600*/  IMAD.IADD R17, R17, 0x1, R0 ;  /* 0x0000000111117824 */ /* 0x000fe400078e0200 */
[----:B------:R-:W3:Y:S01]  /*0610*/  LDG.E R7, desc[UR4][R18.64] ;  /* 0x0000000412077981 */ /* 0x000ee2000c1e1900 */
[----:B--2---:R-:W-:-:S02]  /*0620*/  LEA R10, P1, R4, R10, 0x2 ;  /* 0x0000000a040a7211 */ /* 0x004fc400078210ff */
[C---:B------:R-:W-:Y:S02]  /*0630*/  IADD3 R21, PT, PT, R17.reuse, R0, RZ ;  /* 0x0000000011157210 */ /* 0x040fe40007ffe0ff */
[----:B------:R-:W-:Y:S01]  /*0640*/  LEA.HI.X R11, R4, R11, R16, 0x2, P1 ;  /* 0x0000000b040b7211 */ /* 0x000fe200008f1410 */
[----:B------:R-:W-:-:S04]  /*0650*/  IMAD.WIDE.U32 R16, R17, 0x4, R8 ;  /* 0x0000000411107825 */ /* 0x000fc800078e0008 */
[----:B------:R-:W4:Y:S01]  /*0660*/  LDG.E R4, desc[UR4][R10.64+0x4] ;  /* 0x000004040a047981 */ /* 0x000f22000c1e1900 */
[----:B------:R-:W-:-:S03]  /*0670*/  IMAD.WIDE.U32 R8, R21, 0x4, R8 ;  /* 0x0000000415087825 */ /* 0x000fc600078e0008 */
[----:B------:R-:W2:Y:S04]  /*0680*/  LDG.E R16, desc[UR4][R16.64] ;  /* 0x0000000410107981 */ /* 0x000ea8000c1e1900 */
[----:B------:R-:W2:Y:S04]  /*0690*/  LDG.E R21, desc[UR4][R10.64+0x8] ;  /* 0x000008040a157981 */ /* 0x000ea8000c1e1900 */
[----:B------:R-:W5:Y:S04]  /*06a0*/  LDG.E R8, desc[UR4][R8.64] ;  /* 0x0000000408087981 */ /* 0x000f68000c1e1900 */
[----:B------:R-:W5:Y:S01]  /*06b0*/  LDG.E R19, desc[UR4][R10.64+0xc] ;  /* 0x00000c040a137981 */ /* 0x000f62000c1e1900 */
[----:B------:R-:W-:Y:S01]  /*06c0*/  IADD3 R6, PT, PT, R6, 0x4, RZ ;  /* 0x0000000406067810 */ /* 0x000fe20007ffe0ff */
[----:B---3--:R-:W-:-:S04]  /*06d0*/  FFMA R7, R7, R14, R20 ;  /* 0x0000000e07077223 */ /* 0x008fc80000000014 */
[----:B----4-:R-:W-:-:S04]  /*06e0*/  FFMA R4, R4, R12, R7 ;  /* 0x0000000c04047223 */ /* 0x010fc80000000007 */
[----:B--2---:R-:W-:-:S04]  /*06f0*/  FFMA R4, R21, R16, R4 ;  /* 0x0000001015047223 */ /* 0x004fc80000000004 */
[----:B-----5:R-:W-:-:S07]  /*0700*/  FFMA R20, R19, R8, R4 ;  /* 0x0000000813147223 */ /* 0x020fce0000000004 */
.L_x_3:
[----:B------:R-:W-:Y:S05]  /*0710*/  @!P0 BRA `(.L_x_0) ;  /* 0x0000000000808947 */ /* 0x000fea0003800000 */
[----:B------:R-:W-:Y:S01]  /*0720*/  ISETP.NE.AND P1, PT, R2, 0x1, PT ;  /* 0x000000010200780c */ /* 0x000fe20003f25270 */
[----:B------:R-:W0:Y:S01]  /*0730*/  LDC.64 R14, c[0x0][0x388] ;  /* 0x0000e200ff0e7b82 */ /* 0x000e220000000a00 */
[----:B------:R-:W-:-:S04]  /*0740*/  LOP3.LUT R2, R0, 0x1, RZ, 0xc0, !PT ;  /* 0x0000000100027812 */ /* 0x000fc800078ec0ff */
[----:B------:R-:W-:-:S03]  /*0750*/  ISETP.NE.U32.AND P0, PT, R2, 0x1, PT ;  /* 0x000000010200780c */ /* 0x000fc60003f05070 */
[----:B------:R-:W1:Y:S04]  /*0760*/  LDC.64 R18, c[0x0][0x380] ;  /* 0x0000e000ff127b82 */ /* 0x000e680000000a00 */
[C---:B------:R-:W-:Y:S01]  /*0770*/  @P1 IMAD R21, R6.reuse, R0, R3 ;  /* 0x0000000006151224 */ /* 0x040fe200078e0203 */
[CC--:B------:R-:W-:Y:S02]  /*0780*/  @P1 IADD3 R7, PT, PT, R5.reuse, R6.reuse, RZ ;  /* 0x0000000605071210 */ /* 0x0c0fe40007ffe0ff */
[----:B------:R-:W-:Y:S01]  /*0790*/  @P1 IADD3 R2, P2, PT, R5, R6, RZ ;  /* 0x0000000605021210 */ /* 0x000fe20007f5e0ff */
[----:B------:R-:W2:Y:S01]  /*07a0*/  @P1 LDC.64 R12, c[0x0][0x380] ;  /* 0x0000e000ff0c1b82 */ /* 0x000ea20000000a00 */
[----:B------:R-:W-:Y:S02]  /*07b0*/  @P1 IADD3 R6, PT, PT, R6, 0x2, RZ ;  /* 0x0000000206061810 */ /* 0x000fe40007ffe0ff */
[----:B------:R-:W-:-:S05]  /*07c0*/  @P1 IADD3.X R4, PT, PT, RZ, RZ, RZ, P2, !PT ;  /* 0x000000ffff041210 */ /* 0x000fca00017fe4ff */
[----:B------:R-:W3:Y:S01]  /*07d0*/  LDC.64 R10, c[0x0][0x380] ;  /* 0x0000e000ff0a7b82 */ /* 0x000ee20000000a00 */
[C---:B0-----:R-:W-:Y:S01]  /*07e0*/  @P1 IMAD.WIDE.U32 R16, R21.reuse, 0x4, R14 ;  /* 0x0000000415101825 */ /* 0x041fe200078e000e */
[----:B------:R-:W-:-:S06]  /*07f0*/  @P1 IADD3 R21, PT, PT, R21, R0, RZ ;  /* 0x0000000015151210 */ /* 0x000fcc0007ffe0ff */
[----:B------:R-:W0:Y:S01]  /*0800*/  LDC.64 R8, c[0x0][0x388] ;  /* 0x0000e200ff087b82 */ /* 0x000e220000000a00 */
[----:B-1----:R-:W-:Y:S01]  /*0810*/  @P1 IMAD.WIDE.U32 R18, R7, 0x4, R18 ;  /* 0x0000000407121825 */ /* 0x002fe200078e0012 */
[----:B------:R-:W-:Y:S01]  /*0820*/  @!P0 IADD3 R5, PT, PT, R5, R6, RZ ;  /* 0x0000000605058210 */ /* 0x000fe20007ffe0ff */
[----:B------:R-:W4:Y:S02]  /*0830*/  @P1 LDG.E R16, desc[UR4][R16.64] ;  /* 0x0000000410101981 */ /* 0x000f24000c1e1900 */
[----:B------:R-:W-:Y:S02]  /*0840*/  @P1 IMAD.WIDE.U32 R14, R21, 0x4, R14 ;  /* 0x00000004150e1825 */ /* 0x000fe400078e000e */
[----:B------:R-:W4:Y:S01]  /*0850*/  @P1 LDG.E R19, desc[UR4][R18.64] ;  /* 0x0000000412131981 */ /* 0x000f22000c1e1900 */
[----:B--2---:R-:W-:Y:S01]  /*0860*/  @P1 LEA R12, P2, R2, R12, 0x2 ;  /* 0x0000000c020c1211 */ /* 0x004fe200078410ff */
[----:B------:R-:W-:Y:S02]  /*0870*/  @!P0 IMAD R7, R6, R0, R3 ;  /* 0x0000000006078224 */ /* 0x000fe400078e0203 */
[----:B------:R-:W2:Y:S01]  /*0880*/  @P1 LDG.E R14, desc[UR4][R14.64] ;  /* 0x000000040e0e1981 */ /* 0x000ea2000c1e1900 */
[----:B------:R-:W-:Y:S01]  /*0890*/  @P1 LEA.HI.X R13, R2, R13, R4, 0x2, P2 ;  /* 0x0000000d020d1211 */ /* 0x000fe200010f1404 */
[----:B---3--:R-:W-:-:S04]  /*08a0*/  @!P0 IMAD.WIDE.U32 R10, R5, 0x4, R10 ;  /* 0x00000004050a8825 */ /* 0x008fc800078e000a */
[----:B------:R-:W2:Y:S04]  /*08b0*/  @P1 LDG.E R12, desc[UR4][R12.64+0x4] ;  /* 0x000004040c0c1981 */ /* 0x000ea8000c1e1900 */
[----:B------:R-:W3:Y:S01]  /*08c0*/  @!P0 LDG.E R11, desc[UR4][R10.64] ;  /* 0x000000040a0b8981 */ /* 0x000ee2000c1e1900 */
[----:B0-----:R-:W-:-:S06]  /*08d0*/  @!P0 IMAD.WIDE.U32 R8, R7, 0x4, R8 ;  /* 0x0000000407088825 */ /* 0x001fcc00078e0008 */
[----:B------:R-:W3:Y:S01]  /*08e0*/  @!P0 LDG.E R8, desc[UR4][R8.64] ;  /* 0x0000000408088981 */ /* 0x000ee2000c1e1900 */
[----:B----4-:R-:W-:-:S04]  /*08f0*/  @P1 FFMA R19, R19, R16, R20 ;  /* 0x0000001013131223 */ /* 0x010fc80000000014 */
[----:B--2---:R-:W-:-:S04]  /*0900*/  @P1 FFMA R20, R12, R14, R19 ;  /* 0x0000000e0c141223 */ /* 0x004fc80000000013 */
[----:B---3--:R-:W-:-:S07]  /*0910*/  @!P0 FFMA R20, R11, R8, R20 ;  /* 0x000000080b148223 */ /* 0x008fce0000000014 */
.L_x_0:
[----:B------:R-:W0:Y:S01]  /*0920*/  LDC.64 R4, c[0x0][0x390] ;  /* 0x0000e400ff047b82 */ /* 0x000e220000000a00 */
[----:B------:R-:W-:-:S04]  /*0930*/  IMAD R3, R0, UR6, R3 ;  /* 0x0000000600037c24 */ /* 0x000fc8000f8e0203 */
[----:B0-----:R-:W-:-:S05]  /*0940*/  IMAD.WIDE R2, R3, 0x4, R4 ;  /* 0x0000000403027825 */ /* 0x001fca00078e0204 */
[----:B------:R-:W-:Y:S01]  /*0950*/  STG.E desc[UR4][R2.64], R20 ;  /* 0x0000001402007986 */ /* 0x000fe2000c101904 */
[----:B------:R-:W-:Y:S05]  /*0960*/  EXIT ;  /* 0x000000000000794d */ /* 0x000fea0003800000 */
.L_x_4:
[----:B------:R-:W-:-:S00]  /*0970*/  BRA `(.L_x_4) ;  /* 0xfffffffc00fc7947 */ /* 0x000fc0000383ffff */
[----:B------:R-:W-:-:S00]  /*0980*/  NOP ;  /* 0x0000000000007918 */ /* 0x000fc00000000000 */
[----:B------:R-:W-:-:S00]  /*0990*/  NOP ;  /* 0x0000000000007918 */ /* 0x000fc00000000000 */
[----:B------:R-:W-:-:S00]  /*09a0*/  NOP ;  /* 0x0000000000007918 */ /* 0x000fc00000000000 */
[----:B------:R-:W-:-:S00]  /*09b0*/  NOP ;  /* 0x0000000000007918 */ /* 0x000fc00000000000 */
[----:B------:R-:W-:-:S00]  /*09c0*/  NOP ;  /* 0x0000000000007918 */ /* 0x000fc00000000000 */
[----:B------:R-:W-:-:S00]  /*09d0*/  NOP ;  /* 0x0000000000007918 */ /* 0x000fc00000000000 */
[----:B------:R-:W-:-:S00]  /*09e0*/  NOP ;  /* 0x0000000000007918 */ /* 0x000fc00000000000 */
[----:B------:R-:W-:-:S00]  /*09f0*/  NOP ;  /* 0x0000000000007918 */ /* 0x000fc00000000000 */
.L_x_5:


//--------------------- .nv.shared.reserved.0     --------------------------
	.section	.nv.shared.reserved.0,"aw",@nobits
	.weak		__nv_reservedSMEM_offset_0_alias
	.size		__nv_reservedSMEM_offset_0_alias, 0, 64
	.other		__nv_reservedSMEM_offset_0_alias,@"STO_CUDA_RESERVED_SHARED STV_DEFAULT"
__nv_reservedSMEM_offset_0_alias:
	.zero		0
	.zero		64


//--------------------- .nv.constant0._Z9mm_kernelPfS_S_i --------------------------
	.section	.nv.constant0._Z9mm_kernelPfS_S_i,"a",@progbits
	.sectionflags	@""
	.align	4
.nv.constant0._Z9mm_kernelPfS_S_i:
	.zero		924


//--------------------- SYMBOLS --------------------------

	.type		.nv.reservedSmem.offset0,@object
	.size		.nv.reservedSmem.offset0,0x4
